	.headerflags	@"EF_CUDA_TEXMODE_UNIFIED EF_CUDA_64BIT_ADDRESS EF_CUDA_ACCELERATORS EF_CUDA_SM90 EF_CUDA_VIRTUAL_SM(EF_CUDA_SM90)"
	.elftype	@"ET_EXEC"


//--------------------- .nv.info                  --------------------------
	.section	.nv.info,"",@"SHT_CUDA_INFO"
	.align	4


	//----- nvinfo : EIATTR_REGCOUNT
	.align		4
        /*0000*/ 	.byte	0x04, 0x2f
        /*0002*/ 	.short	(.L_1 - .L_0)
	.align		4
.L_0:
        /*0004*/ 	.word	index@(triton_poi_fused__softmax_1)
        /*0008*/ 	.word	0x0000000e


	//----- nvinfo : EIATTR_MIN_STACK_SIZE
	.align		4
.L_1:
        /*000c*/ 	.byte	0x04, 0x12
        /*000e*/ 	.short	(.L_3 - .L_2)
	.align		4
.L_2:
        /*0010*/ 	.word	index@(triton_poi_fused__softmax_1)
        /*0014*/ 	.word	0x00000000


	//----- nvinfo : EIATTR_FRAME_SIZE
	.align		4
.L_3:
        /*0018*/ 	.byte	0x04, 0x11
        /*001a*/ 	.short	(.L_5 - .L_4)
	.align		4
.L_4:
        /*001c*/ 	.word	index@(triton_poi_fused__softmax_1)
        /*0020*/ 	.word	0x00000000


	//----- nvinfo : EIATTR_MIN_STACK_SIZE
	.align		4
.L_5:
        /*0024*/ 	.byte	0x04, 0x12
        /*0026*/ 	.short	(.L_7 - .L_6)
	.align		4
.L_6:
        /*0028*/ 	.word	index@(triton_poi_fused__softmax_1)
        /*002c*/ 	.word	0x00000000
.L_7:


//--------------------- .nv.info.triton_poi_fused__softmax_1 --------------------------
	.section	.nv.info.triton_poi_fused__softmax_1,"",@"SHT_CUDA_INFO"
	.sectionflags	@""
	.align	4


	//----- nvinfo : EIATTR_CUDA_API_VERSION
	.align		4
        /*0000*/ 	.byte	0x04, 0x37
        /*0002*/ 	.short	(.L_9 - .L_8)
.L_8:
        /*0004*/ 	.word	0x0000007c


	//----- nvinfo : EIATTR_KPARAM_INFO
	.align		4
.L_9:
        /*0008*/ 	.byte	0x04, 0x17
        /*000a*/ 	.short	(.L_11 - .L_10)
.L_10:
        /*000c*/ 	.word	0x00000000
        /*0010*/ 	.short	0x0002
        /*0012*/ 	.short	0x0010
        /*0014*/ 	.byte	0x00, 0xf0, 0x11, 0x00


	//----- nvinfo : EIATTR_KPARAM_INFO
	.align		4
.L_11:
        /*0018*/ 	.byte	0x04, 0x17
        /*001a*/ 	.short	(.L_13 - .L_12)
.L_12:
        /*001c*/ 	.word	0x00000000
        /*0020*/ 	.short	0x0001
        /*0022*/ 	.short	0x0008
        /*0024*/ 	.byte	0x00, 0xf4, 0x21, 0x00


	//----- nvinfo : EIATTR_KPARAM_INFO
	.align		4
.L_13:
        /*0028*/ 	.byte	0x04, 0x17
        /*002a*/ 	.short	(.L_15 - .L_14)
.L_14:
        /*002c*/ 	.word	0x00000000
        /*0030*/ 	.short	0x0000
        /*0032*/ 	.short	0x0000
        /*0034*/ 	.byte	0x00, 0xf4, 0x21, 0x00


	//----- nvinfo : EIATTR_SPARSE_MMA_MASK
	.align		4
.L_15:
        /*0038*/ 	.byte	0x03, 0x50
        /*003a*/ 	.short	0x0000


	//----- nvinfo : EIATTR_MAXREG_COUNT
	.align		4
        /*003c*/ 	.byte	0x03, 0x1b
        /*003e*/ 	.short	0x00ff


	//----- nvinfo : EIATTR_EXIT_INSTR_OFFSETS
	.align		4
        /*0040*/ 	.byte	0x04, 0x1c
        /*0042*/ 	.short	(.L_17 - .L_16)


	//   ....[0]....
.L_16:
        /*0044*/ 	.word	0x00000280


	//   ....[1]....
        /*0048*/ 	.word	0x000002a0


	//----- nvinfo : EIATTR_REQNTID
	.align		4
.L_17:
        /*004c*/ 	.byte	0x04, 0x10
        /*004e*/ 	.short	(.L_19 - .L_18)
.L_18:
        /*0050*/ 	.word	0x00000080
        /*0054*/ 	.word	0x00000001
        /*0058*/ 	.word	0x00000001


	//----- nvinfo : EIATTR_CBANK_PARAM_SIZE
	.align		4
.L_19:
        /*005c*/ 	.byte	0x03, 0x19
        /*005e*/ 	.short	0x0014


	//----- nvinfo : EIATTR_PARAM_CBANK
	.align		4
        /*0060*/ 	.byte	0x04, 0x0a
        /*0062*/ 	.short	(.L_21 - .L_20)
	.align		4
.L_20:
        /*0064*/ 	.word	index@(.nv.constant0.triton_poi_fused__softmax_1)
        /*0068*/ 	.short	0x0210
        /*006a*/ 	.short	0x0014


	//----- nvinfo : EIATTR_SW_WAR
	.align		4
.L_21:
        /*006c*/ 	.byte	0x04, 0x36
        /*006e*/ 	.short	(.L_23 - .L_22)
.L_22:
        /*0070*/ 	.word	0x00000008
.L_23:


//--------------------- .nv.callgraph             --------------------------
	.section	.nv.callgraph,"",@"SHT_CUDA_CALLGRAPH"
	.align	4
	.sectionentsize	8
	.align		4
        /*0000*/ 	.word	0x00000000
	.align		4
        /*0004*/ 	.word	0xffffffff
	.align		4
        /*0008*/ 	.word	0x00000000
	.align		4
        /*000c*/ 	.word	0xfffffffe
	.align		4
        /*0010*/ 	.word	0x00000000
	.align		4
        /*0014*/ 	.word	0xfffffffd
	.align		4
        /*0018*/ 	.word	0x00000000
	.align		4
        /*001c*/ 	.word	0xfffffffc


//--------------------- .text.triton_poi_fused__softmax_1 --------------------------
	.section	.text.triton_poi_fused__softmax_1,"ax",@progbits
	.align	128
        .global         triton_poi_fused__softmax_1
        .type           triton_poi_fused__softmax_1,@function
        .size           triton_poi_fused__softmax_1,(.L_x_1 - triton_poi_fused__softmax_1)
        .other          triton_poi_fused__softmax_1,@"STO_CUDA_ENTRY STV_DEFAULT"
triton_poi_fused__softmax_1:
.text.triton_poi_fused__softmax_1:
[----:B------:R-:W0:Y:S02]  /*0000*/  LDC R1, c[0x0][0x28] ;  /* 0x00000a00ff017b82 */ /* 0x000e240000000800 */
[----:B------:R-:W1:Y:S01]  /*0010*/  S2R R0, SR_TID.X ;  /* 0x0000000000007919 */ /* 0x000e620000002100 */
[----:B------:R-:W2:Y:S01]  /*0020*/  LDC.64 R2, c[0x0][0x210] ;  /* 0x00008400ff027b82 */ /* 0x000ea20000000a00 */
[----:B------:R-:W-:Y:S01]  /*0030*/  IMAD.MOV.U32 R11, RZ, RZ, RZ ;  /* 0x000000ffff0b7224 */ /* 0x000fe200078e00ff */
[----:B------:R-:W-:Y:S01]  /*0040*/  ULDC.64 UR4, c[0x0][0x208] ;  /* 0x0000820000047ab9 */ /* 0x000fe20000000a00 */
[----:B------:R-:W3:Y:S01]  /*0050*/  S2R R7, SR_CTAID.X ;  /* 0x0000000000077919 */ /* 0x000ee20000002500 */
[----:B------:R-:W-:Y:S01]  /*0060*/  IMAD.MOV.U32 R6, RZ, RZ, RZ ;  /* 0x000000ffff067224 */ /* 0x000fe200078e00ff */
[----:B-1----:R-:W-:Y:S02]  /*0070*/  LOP3.LUT R0, R0, 0x7f, RZ, 0xc0, !PT ;  /* 0x0000007f00007812 */ /* 0x002fe400078ec0ff */
[----:B---3--:R-:W-:-:S03]  /*0080*/  SHF.R.S32.HI R4, RZ, 0x18, R7 ;  /* 0x00000018ff047819 */ /* 0x008fc60000011407 */
[----:B------:R-:W-:Y:S01]  /*0090*/  IMAD R7, R7, 0x80, R0 ;  /* 0x0000008007077824 */ /* 0x000fe200078e0200 */
[----:B------:R-:W-:-:S04]  /*00a0*/  SGXT R0, R4, 0x1 ;  /* 0x000000010400781a */ /* 0x000fc80000000200 */
[----:B------:R-:W-:Y:S02]  /*00b0*/  ISETP.GE.AND P0, PT, R7, 0x100, PT ;  /* 0x000001000700780c */ /* 0x000fe40003f06270 */
[----:B------:R-:W-:-:S04]  /*00c0*/  LEA.HI R0, R0, R7, RZ, 0x2 ;  /* 0x0000000700007211 */ /* 0x000fc800078f10ff */
[----:B------:R-:W-:-:S05]  /*00d0*/  LOP3.LUT R5, R0, 0xfffffffc, RZ, 0xc0, !PT ;  /* 0xfffffffc00057812 */ /* 0x000fca00078ec0ff */
[----:B--2---:R-:W-:-:S05]  /*00e0*/  IMAD.WIDE R4, R5, 0x4, R2 ;  /* 0x0000000405047825 */ /* 0x004fca00078e0202 */
[----:B------:R-:W2:Y:S01]  /*00f0*/  @!P0 LDG.E.EL R11, desc[UR4][R4.64] ;  /* 0x00000004040b8981 */ /* 0x000ea2000c2e1900 */
[----:B------:R-:W-:-:S03]  /*0100*/  CS2R R8, SRZ ;  /* 0x0000000000087805 */ /* 0x000fc6000001ff00 */
[----:B------:R-:W3:Y:S04]  /*0110*/  @!P0 LDG.E.EL R6, desc[UR4][R4.64+0x4] ;  /* 0x0000040404068981 */ /* 0x000ee8000c2e1900 */
[----:B------:R-:W4:Y:S04]  /*0120*/  @!P0 LDG.E.EL R8, desc[UR4][R4.64+0x8] ;  /* 0x0000080404088981 */ /* 0x000f28000c2e1900 */
[----:B------:R-:W5:Y:S01]  /*0130*/  @!P0 LDG.E.EL R9, desc[UR4][R4.64+0xc] ;  /* 0x00000c0404098981 */ /* 0x000f62000c2e1900 */
[----:B------:R-:W-:Y:S02]  /*0140*/  IMAD.MOV.U32 R0, RZ, RZ, RZ ;  /* 0x000000ffff007224 */ /* 0x000fe400078e00ff */
[----:B------:R-:W-:-:S05]  /*0150*/  IMAD.WIDE R2, R7, 0x4, R2 ;  /* 0x0000000407027825 */ /* 0x000fca00078e0202 */
[----:B------:R1:W5:Y:S02]  /*0160*/  @!P0 LDG.E R0, desc[UR4][R2.64] ;  /* 0x0000000402008981 */ /* 0x000364000c1e1900 */
[----:B-1----:R-:W1:Y:S02]  /*0170*/  LDC.64 R2, c[0x0][0x218] ;  /* 0x00008600ff027b82 */ /* 0x002e640000000a00 */
[----:B-1----:R-:W-:Y:S01]  /*0180*/  IMAD.WIDE R2, R7, 0x4, R2 ;  /* 0x0000000407027825 */ /* 0x002fe200078e0202 */
[C---:B--2---:R-:W-:Y:S02]  /*0190*/  FSETP.NAN.AND P2, PT, R11.reuse, R11, PT ;  /* 0x0000000b0b00720b */ /* 0x044fe40003f48000 */
[----:B---3--:R-:W-:-:S11]  /*01a0*/  FSETP.GT.AND P1, PT, R11, R6, PT ;  /* 0x000000060b00720b */ /* 0x008fd60003f24000 */
[----:B------:R-:W-:-:S04]  /*01b0*/  @!P2 FSEL R11, R11, R6, P1 ;  /* 0x000000060b0ba208 */ /* 0x000fc80000800000 */
[C---:B----4-:R-:W-:Y:S02]  /*01c0*/  FSETP.GT.AND P1, PT, R11.reuse, R8, PT ;  /* 0x000000080b00720b */ /* 0x050fe40003f24000 */
[----:B------:R-:W-:-:S11]  /*01d0*/  FSETP.NAN.AND P2, PT, R11, R11, PT ;  /* 0x0000000b0b00720b */ /* 0x000fd60003f48000 */
[----:B------:R-:W-:-:S04]  /*01e0*/  @!P1 FSEL R11, R11, R8, P2 ;  /* 0x000000080b0b9208 */ /* 0x000fc80001000000 */
[C---:B-----5:R-:W-:Y:S02]  /*01f0*/  FSETP.GT.AND P1, PT, R11.reuse, R9, PT ;  /* 0x000000090b00720b */ /* 0x060fe40003f24000 */
[----:B------:R-:W-:-:S11]  /*0200*/  FSETP.NAN.AND P2, PT, R11, R11, PT ;  /* 0x0000000b0b00720b */ /* 0x000fd60003f48000 */
[----:B------:R-:W-:-:S05]  /*0210*/  @!P1 FSEL R11, R11, R9, P2 ;  /* 0x000000090b0b9208 */ /* 0x000fca0001000000 */
[----:B------:R-:W-:-:S04]  /*0220*/  FADD R0, -R11, R0 ;  /* 0x000000000b007221 */ /* 0x000fc80000000100 */
[----:B------:R-:W-:-:S05]  /*0230*/  FMUL R0, R0, 1.4426950216293334961 ;  /* 0x3fb8aa3b00007820 */ /* 0x000fca0000400000 */
[----:B------:R-:W-:-:S13]  /*0240*/  FSETP.GEU.AND P1, PT, R0, -126, PT ;  /* 0xc2fc00000000780b */ /* 0x000fda0003f2e000 */
[----:B------:R-:W-:-:S04]  /*0250*/  @!P1 FMUL R0, R0, 0.5 ;  /* 0x3f00000000009820 */ /* 0x000fc80000400000 */
[----:B------:R-:W1:Y:S02]  /*0260*/  MUFU.EX2 R5, R0 ;  /* 0x0000000000057308 */ /* 0x000e640000000800 */
[----:B-1----:R-:W-:Y:S01]  /*0270*/  @!P1 FMUL R5, R5, R5 ;  /* 0x0000000505059220 */ /* 0x002fe20000400000 */
[----:B------:R-:W-:Y:S06]  /*0280*/  @P0 EXIT ;  /* 0x000000000000094d */ /* 0x000fec0003800000 */
[----:B------:R-:W-:Y:S01]  /*0290*/  STG.E desc[UR4][R2.64], R5 ;  /* 0x0000000502007986 */ /* 0x000fe2000c101904 */
[----:B------:R-:W-:Y:S05]  /*02a0*/  EXIT ;  /* 0x000000000000794d */ /* 0x000fea0003800000 */
.L_x_0:
[----:B------:R-:W-:-:S00]  /*02b0*/  BRA `(.L_x_0) ;  /* 0xfffffffc00fc7947 */ /* 0x000fc0000383ffff */
[----:B------:R-:W-:-:S00]  /*02c0*/  NOP ;  /* 0x0000000000007918 */ /* 0x000fc00000000000 */
        /* <DEDUP_REMOVED lines=11> */
.L_x_1:


//--------------------- .nv.constant0.triton_poi_fused__softmax_1 --------------------------
	.section	.nv.constant0.triton_poi_fused__softmax_1,"a",@progbits
	.sectionflags	@""
	.align	4
.nv.constant0.triton_poi_fused__softmax_1:
	.zero		548
